//
// Generated by NVIDIA NVVM Compiler
//
// Compiler Build ID: CL-36424714
// Cuda compilation tools, release 13.0, V13.0.88
// Based on NVVM 20.0.0
//

.version 9.0
.target sm_100
.address_size 64

	// .globl	_Z20add_components_GPU_2PdS_i

.visible .entry _Z20add_components_GPU_2PdS_i(
	.param .u64 .ptr .align 1 _Z20add_components_GPU_2PdS_i_param_0,
	.param .u64 .ptr .align 1 _Z20add_components_GPU_2PdS_i_param_1,
	.param .u32 _Z20add_components_GPU_2PdS_i_param_2
)
{
	.reg .pred 	%p<6>;
	.reg .b32 	%r<26>;
	.reg .b64 	%rd<12>;
	.reg .b64 	%fd<18>;

	ld.param.u64 	%rd5, [_Z20add_components_GPU_2PdS_i_param_0];
	ld.param.u64 	%rd4, [_Z20add_components_GPU_2PdS_i_param_1];
	ld.param.u32 	%r13, [_Z20add_components_GPU_2PdS_i_param_2];
	cvta.to.global.u64 	%rd1, %rd5;
	mov.u32 	%r14, %ctaid.x;
	mov.u32 	%r15, %ntid.x;
	mov.u32 	%r16, %tid.x;
	mad.lo.s32 	%r17, %r14, %r15, %r16;
	mul.lo.s32 	%r1, %r13, %r17;
	add.s32 	%r2, %r1, %r13;
	setp.lt.s32 	%p1, %r13, 1;
	@%p1 bra 	$L__BB0_7;
	cvta.to.global.u64 	%rd6, %rd4;
	div.s32 	%r18, %r1, %r13;
	mul.wide.s32 	%rd7, %r18, 8;
	add.s64 	%rd2, %rd6, %rd7;
	ld.global.f64 	%fd16, [%rd2];
	add.s32 	%r19, %r1, 1;
	max.s32 	%r3, %r2, %r19;
	sub.s32 	%r20, %r3, %r1;
	and.b32  	%r4, %r20, 3;
	setp.eq.s32 	%p2, %r4, 0;
	mov.u32 	%r24, %r1;
	@%p2 bra 	$L__BB0_4;
	neg.s32 	%r22, %r4;
	mov.u32 	%r24, %r1;
$L__BB0_3:
	.pragma "nounroll";
	mul.wide.s32 	%rd8, %r24, 8;
	add.s64 	%rd9, %rd1, %rd8;
	ld.global.f64 	%fd7, [%rd9];
	add.f64 	%fd16, %fd7, %fd16;
	st.global.f64 	[%rd2], %fd16;
	add.s32 	%r24, %r24, 1;
	add.s32 	%r22, %r22, 1;
	setp.ne.s32 	%p3, %r22, 0;
	@%p3 bra 	$L__BB0_3;
$L__BB0_4:
	sub.s32 	%r21, %r1, %r3;
	setp.gt.u32 	%p4, %r21, -4;
	@%p4 bra 	$L__BB0_7;
	add.s64 	%rd3, %rd1, 16;
$L__BB0_6:
	mul.wide.s32 	%rd10, %r24, 8;
	add.s64 	%rd11, %rd3, %rd10;
	ld.global.f64 	%fd8, [%rd11+-16];
	add.f64 	%fd9, %fd8, %fd16;
	st.global.f64 	[%rd2], %fd9;
	ld.global.f64 	%fd10, [%rd11+-8];
	add.f64 	%fd11, %fd10, %fd9;
	st.global.f64 	[%rd2], %fd11;
	ld.global.f64 	%fd12, [%rd11];
	add.f64 	%fd13, %fd12, %fd11;
	st.global.f64 	[%rd2], %fd13;
	ld.global.f64 	%fd14, [%rd11+8];
	add.f64 	%fd16, %fd14, %fd13;
	st.global.f64 	[%rd2], %fd16;
	add.s32 	%r24, %r24, 4;
	setp.lt.s32 	%p5, %r24, %r2;
	@%p5 bra 	$L__BB0_6;
$L__BB0_7:
	ret;

}
	// .globl	_Z12generate_GPUPdi
.visible .entry _Z12generate_GPUPdi(
	.param .u64 .ptr .align 1 _Z12generate_GPUPdi_param_0,
	.param .u32 _Z12generate_GPUPdi_param_1
)
{
	.reg .pred 	%p<4>;
	.reg .b32 	%r<14>;
	.reg .b64 	%rd<5>;
	.reg .b64 	%fd<6>;

	ld.param.u64 	%rd2, [_Z12generate_GPUPdi_param_0];
	ld.param.u32 	%r6, [_Z12generate_GPUPdi_param_1];
	mov.u32 	%r7, %ctaid.x;
	mov.u32 	%r1, %ntid.x;
	mov.u32 	%r8, %tid.x;
	mad.lo.s32 	%r13, %r7, %r1, %r8;
	setp.ge.s32 	%p1, %r13, %r6;
	@%p1 bra 	$L__BB1_3;
	mov.u32 	%r9, %nctaid.x;
	add.s32 	%r3, %r1, %r9;
	cvta.to.global.u64 	%rd1, %rd2;
$L__BB1_2:
	shl.b32 	%r10, %r13, 1;
	or.b32  	%r11, %r10, 1;
	cvt.rn.f64.s32 	%fd1, %r11;
	mov.f64 	%fd2, 0d4010000000000000;
	div.rn.f64 	%fd3, %fd2, %fd1;
	and.b32  	%r12, %r13, 1;
	setp.eq.b32 	%p2, %r12, 1;
	neg.f64 	%fd4, %fd3;
	selp.f64 	%fd5, %fd4, %fd3, %p2;
	mul.wide.s32 	%rd3, %r13, 8;
	add.s64 	%rd4, %rd1, %rd3;
	st.global.f64 	[%rd4], %fd5;
	add.s32 	%r13, %r3, %r13;
	setp.lt.s32 	%p3, %r13, %r6;
	@%p3 bra 	$L__BB1_2;
$L__BB1_3:
	ret;

}


// ===== COMPILED SASS (sm_100) =====

	.target	sm_100

	.elftype	@"ET_EXEC"


//--------------------- .note.nv.tkinfo           --------------------------
	.section	.note.nv.tkinfo,"",@"SHT_NOTE"
	.sectionflags	@"SHF_NOTE_NV_TKINFO"
	.tkinfo
        /*0018*/ 	.word	0x00000002
        /*0030*/ 	.string	""
        /*0030*/ 	.string	"ptxas"
        /*0030*/ 	.string	"Cuda compilation tools, release 13.0, V13.0.88"
        /*0030*/ 	.string	"Build cuda_13.0.r13.0/compiler.36424714_0"
        /*0030*/ 	.string	"-arch sm_100 -m 64 "



//--------------------- .note.nv.cuinfo           --------------------------
	.section	.note.nv.cuinfo,"",@"SHT_NOTE"
	.sectionflags	@"SHF_NOTE_NV_CUINFO"
        /*0018*/ 	.short	0x0002
        /*001a*/ 	.short	0x0064
        /*001c*/ 	.short	0x0082
	.zero		2


//--------------------- .nv.info                  --------------------------
	.section	.nv.info,"",@"SHT_CUDA_INFO"
	.align	4


	//----- nvinfo : EIATTR_REGCOUNT
	.align		4
        /*0000*/ 	.byte	0x04, 0x2f
        /*0002*/ 	.short	(.L_1 - .L_0)
	.align		4
.L_0:
        /*0004*/ 	.word	index@(_Z20add_components_GPU_2PdS_i)
        /*0008*/ 	.word	0x00000012


	//----- nvinfo : EIATTR_FRAME_SIZE
	.align		4
.L_1:
        /*000c*/ 	.byte	0x04, 0x11
        /*000e*/ 	.short	(.L_3 - .L_2)
	.align		4
.L_2:
        /*0010*/ 	.word	index@(_Z20add_components_GPU_2PdS_i)
        /*0014*/ 	.word	0x00000000


	//----- nvinfo : EIATTR_REGCOUNT
	.align		4
.L_3:
        /*0018*/ 	.byte	0x04, 0x2f
        /*001a*/ 	.short	(.L_5 - .L_4)
	.align		4
.L_4:
        /*001c*/ 	.word	index@(_Z12generate_GPUPdi)
        /*0020*/ 	.word	0x00000018


	//----- nvinfo : EIATTR_FRAME_SIZE
	.align		4
.L_5:
        /*0024*/ 	.byte	0x04, 0x11
        /*0026*/ 	.short	(.L_7 - .L_6)
	.align		4
.L_6:
        /*0028*/ 	.word	index@($__internal_0_$__cuda_sm20_div_rn_f64_full)
        /*002c*/ 	.word	0x00000000


	//----- nvinfo : EIATTR_FRAME_SIZE
	.align		4
.L_7:
        /*0030*/ 	.byte	0x04, 0x11
        /*0032*/ 	.short	(.L_9 - .L_8)
	.align		4
.L_8:
        /*0034*/ 	.word	index@(_Z12generate_GPUPdi)
        /*0038*/ 	.word	0x00000000


	//----- nvinfo : EIATTR_MIN_STACK_SIZE
	.align		4
.L_9:
        /*003c*/ 	.byte	0x04, 0x12
        /*003e*/ 	.short	(.L_11 - .L_10)
	.align		4
.L_10:
        /*0040*/ 	.word	index@(_Z12generate_GPUPdi)
        /*0044*/ 	.word	0x00000000


	//----- nvinfo : EIATTR_MIN_STACK_SIZE
	.align		4
.L_11:
        /*0048*/ 	.byte	0x04, 0x12
        /*004a*/ 	.short	(.L_13 - .L_12)
	.align		4
.L_12:
        /*004c*/ 	.word	index@(_Z20add_components_GPU_2PdS_i)
        /*0050*/ 	.word	0x00000000
.L_13:


//--------------------- .nv.compat                --------------------------
	.section	.nv.compat,"",@"SHT_CUDA_COMPAT_INFO"
	.align	4
        /*0000*/ 	.byte	0x02, 0x09, 0x00, 0x00, 0x02, 0x02, 0x01, 0x00, 0x02, 0x05, 0x05, 0x00, 0x03, 0x07, 0x01, 0x01
        /*0010*/ 	.byte	0x02, 0x03, 0x00, 0x00, 0x02, 0x06, 0x01, 0x00, 0x04, 0x0b, 0x08, 0x00, 0x01, 0x00, 0x00, 0x00
        /*0020*/ 	.byte	0x00, 0x00, 0x00, 0x00


//--------------------- .nv.info._Z12generate_GPUPdi --------------------------
	.section	.nv.info._Z12generate_GPUPdi,"",@"SHT_CUDA_INFO"
	.sectionflags	@""
	.align	4


	//----- nvinfo : EIATTR_CUDA_API_VERSION
	.align		4
        /*0000*/ 	.byte	0x04, 0x37
        /*0002*/ 	.short	(.L_15 - .L_14)
.L_14:
        /*0004*/ 	.word	0x00000082


	//----- nvinfo : EIATTR_KPARAM_INFO
	.align		4
.L_15:
        /*0008*/ 	.byte	0x04, 0x17
        /*000a*/ 	.short	(.L_17 - .L_16)
.L_16:
        /*000c*/ 	.word	0x00000000
        /*0010*/ 	.short	0x0001
        /*0012*/ 	.short	0x0008
        /*0014*/ 	.byte	0x00, 0xf0, 0x11, 0x00


	//----- nvinfo : EIATTR_KPARAM_INFO
	.align		4
.L_17:
        /*0018*/ 	.byte	0x04, 0x17
        /*001a*/ 	.short	(.L_19 - .L_18)
.L_18:
        /*001c*/ 	.word	0x00000000
        /*0020*/ 	.short	0x0000
        /*0022*/ 	.short	0x0000
        /*0024*/ 	.byte	0x00, 0xf5, 0x21, 0x00


	//----- nvinfo : EIATTR_SPARSE_MMA_MASK
	.align		4
.L_19:
        /*0028*/ 	.byte	0x03, 0x50
        /*002a*/ 	.short	0x0000


	//----- nvinfo : EIATTR_MAXREG_COUNT
	.align		4
        /*002c*/ 	.byte	0x03, 0x1b
        /*002e*/ 	.short	0x00ff


	//----- nvinfo : EIATTR_MERCURY_ISA_VERSION
	.align		4
        /*0030*/ 	.byte	0x03, 0x5f
        /*0032*/ 	.short	0x0101


	//----- nvinfo : EIATTR_VRC_CTA_INIT_COUNT
	.align		4
        /*0034*/ 	.byte	0x02, 0x4a
	.zero		1
	.zero		1


	//----- nvinfo : EIATTR_EXIT_INSTR_OFFSETS
	.align		4
        /*0038*/ 	.byte	0x04, 0x1c
        /*003a*/ 	.short	(.L_21 - .L_20)


	//   ....[0]....
.L_20:
        /*003c*/ 	.word	0x00000070


	//   ....[1]....
        /*0040*/ 	.word	0x000002c0


	//----- nvinfo : EIATTR_CRS_STACK_SIZE
	.align		4
.L_21:
        /*0044*/ 	.byte	0x04, 0x1e
        /*0046*/ 	.short	(.L_23 - .L_22)
.L_22:
        /*0048*/ 	.word	0x00000000


	//----- nvinfo : EIATTR_CBANK_PARAM_SIZE
	.align		4
.L_23:
        /*004c*/ 	.byte	0x03, 0x19
        /*004e*/ 	.short	0x000c


	//----- nvinfo : EIATTR_PARAM_CBANK
	.align		4
        /*0050*/ 	.byte	0x04, 0x0a
        /*0052*/ 	.short	(.L_25 - .L_24)
	.align		4
.L_24:
        /*0054*/ 	.word	index@(.nv.constant0._Z12generate_GPUPdi)
        /*0058*/ 	.short	0x0380
        /*005a*/ 	.short	0x000c


	//----- nvinfo : EIATTR_SW_WAR
	.align		4
.L_25:
        /*005c*/ 	.byte	0x04, 0x36
        /*005e*/ 	.short	(.L_27 - .L_26)
.L_26:
        /*0060*/ 	.word	0x00000008
.L_27:


//--------------------- .nv.info._Z20add_components_GPU_2PdS_i --------------------------
	.section	.nv.info._Z20add_components_GPU_2PdS_i,"",@"SHT_CUDA_INFO"
	.sectionflags	@""
	.align	4


	//----- nvinfo : EIATTR_CUDA_API_VERSION
	.align		4
        /*0000*/ 	.byte	0x04, 0x37
        /*0002*/ 	.short	(.L_29 - .L_28)
.L_28:
        /*0004*/ 	.word	0x00000082


	//----- nvinfo : EIATTR_KPARAM_INFO
	.align		4
.L_29:
        /*0008*/ 	.byte	0x04, 0x17
        /*000a*/ 	.short	(.L_31 - .L_30)
.L_30:
        /*000c*/ 	.word	0x00000000
        /*0010*/ 	.short	0x0002
        /*0012*/ 	.short	0x0010
        /*0014*/ 	.byte	0x00, 0xf0, 0x11, 0x00


	//----- nvinfo : EIATTR_KPARAM_INFO
	.align		4
.L_31:
        /*0018*/ 	.byte	0x04, 0x17
        /*001a*/ 	.short	(.L_33 - .L_32)
.L_32:
        /*001c*/ 	.word	0x00000000
        /*0020*/ 	.short	0x0001
        /*0022*/ 	.short	0x0008
        /*0024*/ 	.byte	0x00, 0xf5, 0x21, 0x00


	//----- nvinfo : EIATTR_KPARAM_INFO
	.align		4
.L_33:
        /*0028*/ 	.byte	0x04, 0x17
        /*002a*/ 	.short	(.L_35 - .L_34)
.L_34:
        /*002c*/ 	.word	0x00000000
        /*0030*/ 	.short	0x0000
        /*0032*/ 	.short	0x0000
        /*0034*/ 	.byte	0x00, 0xf5, 0x21, 0x00


	//----- nvinfo : EIATTR_SPARSE_MMA_MASK
	.align		4
.L_35:
        /*0038*/ 	.byte	0x03, 0x50
        /*003a*/ 	.short	0x0000


	//----- nvinfo : EIATTR_MAXREG_COUNT
	.align		4
        /*003c*/ 	.byte	0x03, 0x1b
        /*003e*/ 	.short	0x00ff


	//----- nvinfo : EIATTR_MERCURY_ISA_VERSION
	.align		4
        /*0040*/ 	.byte	0x03, 0x5f
        /*0042*/ 	.short	0x0101


	//----- nvinfo : EIATTR_VRC_CTA_INIT_COUNT
	.align		4
        /*0044*/ 	.byte	0x02, 0x4a
	.zero		1
	.zero		1


	//----- nvinfo : EIATTR_EXIT_INSTR_OFFSETS
	.align		4
        /*0048*/ 	.byte	0x04, 0x1c
        /*004a*/ 	.short	(.L_37 - .L_36)


	//   ....[0]....
.L_36:
        /*004c*/ 	.word	0x00000070


	//   ....[1]....
        /*0050*/ 	.word	0x00000370


	//   ....[2]....
        /*0054*/ 	.word	0x000004d0


	//----- nvinfo : EIATTR_CRS_STACK_SIZE
	.align		4
.L_37:
        /*0058*/ 	.byte	0x04, 0x1e
        /*005a*/ 	.short	(.L_39 - .L_38)
.L_38:
        /*005c*/ 	.word	0x00000000


	//----- nvinfo : EIATTR_CBANK_PARAM_SIZE
	.align		4
.L_39:
        /*0060*/ 	.byte	0x03, 0x19
        /*0062*/ 	.short	0x0014


	//----- nvinfo : EIATTR_PARAM_CBANK
	.align		4
        /*0064*/ 	.byte	0x04, 0x0a
        /*0066*/ 	.short	(.L_41 - .L_40)
	.align		4
.L_40:
        /*0068*/ 	.word	index@(.nv.constant0._Z20add_components_GPU_2PdS_i)
        /*006c*/ 	.short	0x0380
        /*006e*/ 	.short	0x0014


	//----- nvinfo : EIATTR_SW_WAR
	.align		4
.L_41:
        /*0070*/ 	.byte	0x04, 0x36
        /*0072*/ 	.short	(.L_43 - .L_42)
.L_42:
        /*0074*/ 	.word	0x00000008
.L_43:


//--------------------- .nv.callgraph             --------------------------
	.section	.nv.callgraph,"",@"SHT_CUDA_CALLGRAPH"
	.align	4
	.sectionentsize	8
	.align		4
        /*0000*/ 	.word	0x00000000
	.align		4
        /*0004*/ 	.word	0xffffffff
	.align		4
        /*0008*/ 	.word	0x00000000
	.align		4
        /*000c*/ 	.word	0xfffffffe
	.align		4
        /*0010*/ 	.word	0x00000000
	.align		4
        /*0014*/ 	.word	0xfffffffd
	.align		4
        /*0018*/ 	.word	0x00000000
	.align		4
        /*001c*/ 	.word	0xfffffffc


//--------------------- .text._Z12generate_GPUPdi --------------------------
	.section	.text._Z12generate_GPUPdi,"ax",@progbits
	.align	128
        .global         _Z12generate_GPUPdi
        .type           _Z12generate_GPUPdi,@function
        .size           _Z12generate_GPUPdi,(.L_x_13 - _Z12generate_GPUPdi)
        .other          _Z12generate_GPUPdi,@"STO_CUDA_ENTRY STV_DEFAULT"
_Z12generate_GPUPdi:
.text._Z12generate_GPUPdi:
[----:B------:R-:W-:Y:S01]  /*0000*/  LDC R1, c[0x0][0x37c] ;  /* 0x0000df00ff017b82 */ /* 0x000fe20000000800 */
[----:B------:R-:W0:Y:S07]  /*0010*/  S2R R7, SR_TID.X ;  /* 0x0000000000077919 */ /* 0x000e2e0000002100 */
[----:B------:R-:W0:Y:S01]  /*0020*/  S2UR UR4, SR_CTAID.X ;  /* 0x00000000000479c3 */ /* 0x000e220000002500 */
[----:B------:R-:W1:Y:S07]  /*0030*/  LDCU UR5, c[0x0][0x388] ;  /* 0x00007100ff0577ac */ /* 0x000e6e0008000800 */
[----:B------:R-:W0:Y:S02]  /*0040*/  LDC R0, c[0x0][0x360] ;  /* 0x0000d800ff007b82 */ /* 0x000e240000000800 */
[----:B0-----:R-:W-:-:S05]  /*0050*/  IMAD R7, R0, UR4, R7 ;  /* 0x0000000400077c24 */ /* 0x001fca000f8e0207 */
[----:B-1----:R-:W-:-:S13]  /*0060*/  ISETP.GE.AND P0, PT, R7, UR5, PT ;  /* 0x0000000507007c0c */ /* 0x002fda000bf06270 */
[----:B------:R-:W-:Y:S05]  /*0070*/  @P0 EXIT ;  /* 0x000000000000094d */ /* 0x000fea0003800000 */
[----:B------:R-:W0:Y:S01]  /*0080*/  LDC.64 R4, c[0x0][0x380] ;  /* 0x0000e000ff047b82 */ /* 0x000e220000000a00 */
[----:B------:R-:W1:Y:S01]  /*0090*/  LDCU UR4, c[0x0][0x370] ;  /* 0x00006e00ff0477ac */ /* 0x000e620008000800 */
[----:B------:R-:W2:Y:S01]  /*00a0*/  LDCU.64 UR6, c[0x0][0x358] ;  /* 0x00006b00ff0677ac */ /* 0x000ea20008000a00 */
[----:B------:R-:W3:Y:S01]  /*00b0*/  LDCU UR5, c[0x0][0x388] ;  /* 0x00007100ff0577ac */ /* 0x000ee20008000800 */
[----:B-1----:R-:W-:-:S07]  /*00c0*/  VIADD R0, R0, UR4 ;  /* 0x0000000400007c36 */ /* 0x002fce0008000000 */
.L_x_2:
[----:B------:R-:W-:Y:S01]  /*00d0*/  LEA R8, R7, 0x1, 0x1 ;  /* 0x0000000107087811 */ /* 0x000fe200078e08ff */
[----:B------:R-:W-:Y:S01]  /*00e0*/  IMAD.MOV.U32 R2, RZ, RZ, 0x1 ;  /* 0x00000001ff027424 */ /* 0x000fe200078e00ff */
[----:B------:R-:W-:Y:S04]  /*00f0*/  BSSY.RECONVERGENT B0, `(.L_x_0) ;  /* 0x0000012000007945 */ /* 0x000fe80003800200 */
[----:B------:R-:W1:Y:S08]  /*0100*/  I2F.F64 R8, R8 ;  /* 0x0000000800087312 */ /* 0x000e700000201c00 */
[----:B-1----:R-:W1:Y:S02]  /*0110*/  MUFU.RCP64H R3, R9 ;  /* 0x0000000900037308 */ /* 0x002e640000001800 */
[----:B-1----:R-:W-:-:S08]  /*0120*/  DFMA R10, -R8, R2, 1 ;  /* 0x3ff00000080a742b */ /* 0x002fd00000000102 */
[----:B------:R-:W-:-:S08]  /*0130*/  DFMA R10, R10, R10, R10 ;  /* 0x0000000a0a0a722b */ /* 0x000fd0000000000a */
[----:B------:R-:W-:-:S08]  /*0140*/  DFMA R10, R2, R10, R2 ;  /* 0x0000000a020a722b */ /* 0x000fd00000000002 */
[----:B------:R-:W-:-:S08]  /*0150*/  DFMA R2, -R8, R10, 1 ;  /* 0x3ff000000802742b */ /* 0x000fd0000000010a */
[----:B------:R-:W-:-:S08]  /*0160*/  DFMA R2, R10, R2, R10 ;  /* 0x000000020a02722b */ /* 0x000fd0000000000a */
[----:B------:R-:W-:-:S08]  /*0170*/  DMUL R10, R2, 4 ;  /* 0x40100000020a7828 */ /* 0x000fd00000000000 */
[----:B------:R-:W-:-:S08]  /*0180*/  DFMA R12, -R8, R10, 4 ;  /* 0x40100000080c742b */ /* 0x000fd0000000010a */
[----:B------:R-:W-:-:S10]  /*0190*/  DFMA R2, R2, R12, R10 ;  /* 0x0000000c0202722b */ /* 0x000fd4000000000a */
[----:B------:R-:W-:-:S05]  /*01a0*/  FFMA R6, RZ, R9, R3 ;  /* 0x00000009ff067223 */ /* 0x000fca0000000003 */
[----:B------:R-:W-:-:S13]  /*01b0*/  FSETP.GT.AND P0, PT, |R6|, 1.469367938527859385e-39, PT ;  /* 0x001000000600780b */ /* 0x000fda0003f04200 */
[----:B------:R-:W-:Y:S05]  /*01c0*/  @P0 BRA `(.L_x_1) ;  /* 0x0000000000100947 */ /* 0x000fea0003800000 */
[----:B------:R-:W-:-:S07]  /*01d0*/  MOV R6, 0x1f0 ;  /* 0x000001f000067802 */ /* 0x000fce0000000f00 */
[----:B0-23--:R-:W-:Y:S05]  /*01e0*/  CALL.REL.NOINC `($__internal_0_$__cuda_sm20_div_rn_f64_full) ;  /* 0x0000000000387944 */ /* 0x00dfea0003c00000 */
[----:B------:R-:W-:Y:S02]  /*01f0*/  IMAD.MOV.U32 R2, RZ, RZ, R12 ;  /* 0x000000ffff027224 */ /* 0x000fe400078e000c */
[----:B------:R-:W-:-:S07]  /*0200*/  IMAD.MOV.U32 R3, RZ, RZ, R13 ;  /* 0x000000ffff037224 */ /* 0x000fce00078e000d */
.L_x_1:
[----:B--23--:R-:W-:Y:S05]  /*0210*/  BSYNC.RECONVERGENT B0 ;  /* 0x0000000000007941 */ /* 0x00cfea0003800200 */
.L_x_0:
[----:B------:R-:W-:Y:S01]  /*0220*/  DADD R8, -RZ, -R2 ;  /* 0x00000000ff087229 */ /* 0x000fe20000000902 */
[----:B------:R-:W-:-:S04]  /*0230*/  LOP3.LUT R6, R7, 0x1, RZ, 0xc0, !PT ;  /* 0x0000000107067812 */ /* 0x000fc800078ec0ff */
[----:B------:R-:W-:-:S05]  /*0240*/  ISETP.NE.U32.AND P0, PT, R6, 0x1, PT ;  /* 0x000000010600780c */ /* 0x000fca0003f05070 */
[----:B------:R-:W-:Y:S02]  /*0250*/  FSEL R8, R8, R2, !P0 ;  /* 0x0000000208087208 */ /* 0x000fe40004000000 */
[----:B------:R-:W-:Y:S01]  /*0260*/  FSEL R9, R9, R3, !P0 ;  /* 0x0000000309097208 */ /* 0x000fe20004000000 */
[----:B0-----:R-:W-:-:S04]  /*0270*/  IMAD.WIDE R2, R7, 0x8, R4 ;  /* 0x0000000807027825 */ /* 0x001fc800078e0204 */
[----:B------:R-:W-:Y:S01]  /*0280*/  IMAD.IADD R7, R0, 0x1, R7 ;  /* 0x0000000100077824 */ /* 0x000fe200078e0207 */
[----:B------:R1:W-:Y:S04]  /*0290*/  STG.E.64 desc[UR6][R2.64], R8 ;  /* 0x0000000802007986 */ /* 0x0003e8000c101b06 */
[----:B------:R-:W-:-:S13]  /*02a0*/  ISETP.GE.AND P0, PT, R7, UR5, PT ;  /* 0x0000000507007c0c */ /* 0x000fda000bf06270 */
[----:B-1----:R-:W-:Y:S05]  /*02b0*/  @!P0 BRA `(.L_x_2) ;  /* 0xfffffffc00848947 */ /* 0x002fea000383ffff */
[----:B------:R-:W-:Y:S05]  /*02c0*/  EXIT ;  /* 0x000000000000794d */ /* 0x000fea0003800000 */
        .weak           $__internal_0_$__cuda_sm20_div_rn_f64_full
        .type           $__internal_0_$__cuda_sm20_div_rn_f64_full,@function
        .size           $__internal_0_$__cuda_sm20_div_rn_f64_full,(.L_x_13 - $__internal_0_$__cuda_sm20_div_rn_f64_full)
$__internal_0_$__cuda_sm20_div_rn_f64_full:
[C---:B------:R-:W-:Y:S01]  /*02d0*/  FSETP.GEU.AND P0, PT, |R9|.reuse, 1.469367938527859385e-39, PT ;  /* 0x001000000900780b */ /* 0x040fe20003f0e200 */
[----:B------:R-:W-:Y:S01]  /*02e0*/  IMAD.MOV.U32 R10, RZ, RZ, 0x1 ;  /* 0x00000001ff0a7424 */ /* 0x000fe200078e00ff */
[C---:B------:R-:W-:Y:S01]  /*02f0*/  LOP3.LUT R2, R9.reuse, 0x800fffff, RZ, 0xc0, !PT ;  /* 0x800fffff09027812 */ /* 0x040fe200078ec0ff */
[----:B------:R-:W-:Y:S01]  /*0300*/  IMAD.MOV.U32 R21, RZ, RZ, 0x40100000 ;  /* 0x40100000ff157424 */ /* 0x000fe200078e00ff */
[----:B------:R-:W-:Y:S01]  /*0310*/  LOP3.LUT R20, R9, 0x7ff00000, RZ, 0xc0, !PT ;  /* 0x7ff0000009147812 */ /* 0x000fe200078ec0ff */
[----:B------:R-:W-:Y:S01]  /*0320*/  BSSY.RECONVERGENT B1, `(.L_x_3) ;  /* 0x0000045000017945 */ /* 0x000fe20003800200 */
[----:B------:R-:W-:Y:S01]  /*0330*/  LOP3.LUT R3, R2, 0x3ff00000, RZ, 0xfc, !PT ;  /* 0x3ff0000002037812 */ /* 0x000fe200078efcff */
[----:B------:R-:W-:Y:S01]  /*0340*/  IMAD.MOV.U32 R2, RZ, RZ, R8 ;  /* 0x000000ffff027224 */ /* 0x000fe200078e0008 */
[----:B------:R-:W-:-:S05]  /*0350*/  ISETP.LE.U32.AND P1, PT, R20, 0x40100000, PT ;  /* 0x401000001400780c */ /* 0x000fca0003f23070 */
[----:B------:R-:W-:-:S06]  /*0360*/  @!P0 DMUL R2, R8, 8.98846567431157953865e+307 ;  /* 0x7fe0000008028828 */ /* 0x000fcc0000000000 */
[----:B------:R-:W0:Y:S04]  /*0370*/  MUFU.RCP64H R11, R3 ;  /* 0x00000003000b7308 */ /* 0x000e280000001800 */
[----:B------:R-:W-:Y:S01]  /*0380*/  @!P0 LOP3.LUT R20, R3, 0x7ff00000, RZ, 0xc0, !PT ;  /* 0x7ff0000003148812 */ /* 0x000fe200078ec0ff */
[----:B0-----:R-:W-:-:S08]  /*0390*/  DFMA R12, R10, -R2, 1 ;  /* 0x3ff000000a0c742b */ /* 0x001fd00000000802 */
[----:B------:R-:W-:-:S08]  /*03a0*/  DFMA R12, R12, R12, R12 ;  /* 0x0000000c0c0c722b */ /* 0x000fd0000000000c */
[----:B------:R-:W-:Y:S01]  /*03b0*/  DFMA R10, R10, R12, R10 ;  /* 0x0000000c0a0a722b */ /* 0x000fe2000000000a */
[----:B------:R-:W-:Y:S02]  /*03c0*/  IMAD.MOV.U32 R12, RZ, RZ, 0x1ca00000 ;  /* 0x1ca00000ff0c7424 */ /* 0x000fe400078e00ff */
[----:B------:R-:W-:-:S05]  /*03d0*/  VIADD R13, R21, 0xffffffff ;  /* 0xffffffff150d7836 */ /* 0x000fca0000000000 */
[----:B------:R-:W-:Y:S01]  /*03e0*/  DFMA R14, R10, -R2, 1 ;  /* 0x3ff000000a0e742b */ /* 0x000fe20000000802 */
[----:B------:R-:W-:Y:S01]  /*03f0*/  ISETP.GT.U32.AND P0, PT, R13, 0x7feffffe, PT ;  /* 0x7feffffe0d00780c */ /* 0x000fe20003f04070 */
[----:B------:R-:W-:-:S05]  /*0400*/  VIADD R13, R20, 0xffffffff ;  /* 0xffffffff140d7836 */ /* 0x000fca0000000000 */
[----:B------:R-:W-:Y:S01]  /*0410*/  ISETP.GT.U32.OR P0, PT, R13, 0x7feffffe, P0 ;  /* 0x7feffffe0d00780c */ /* 0x000fe20000704470 */
[----:B------:R-:W-:Y:S01]  /*0420*/  DFMA R10, R10, R14, R10 ;  /* 0x0000000e0a0a722b */ /* 0x000fe2000000000a */
[----:B------:R-:W-:Y:S01]  /*0430*/  SEL R15, R12, 0x63400000, !P1 ;  /* 0x634000000c0f7807 */ /* 0x000fe20004800000 */
[----:B------:R-:W-:-:S06]  /*0440*/  IMAD.MOV.U32 R14, RZ, RZ, RZ ;  /* 0x000000ffff0e7224 */ /* 0x000fcc00078e00ff */
[----:B------:R-:W-:-:S08]  /*0450*/  DMUL R16, R10, R14 ;  /* 0x0000000e0a107228 */ /* 0x000fd00000000000 */
[----:B------:R-:W-:-:S08]  /*0460*/  DFMA R18, R16, -R2, R14 ;  /* 0x800000021012722b */ /* 0x000fd0000000000e */
[----:B------:R-:W-:Y:S01]  /*0470*/  DFMA R10, R10, R18, R16 ;  /* 0x000000120a0a722b */ /* 0x000fe20000000010 */
[----:B------:R-:W-:Y:S10]  /*0480*/  @P0 BRA `(.L_x_4) ;  /* 0x0000000000740947 */ /* 0x000ff40003800000 */
[----:B------:R-:W-:Y:S01]  /*0490*/  LOP3.LUT R17, R9, 0x7ff00000, RZ, 0xc0, !PT ;  /* 0x7ff0000009117812 */ /* 0x000fe200078ec0ff */
[----:B------:R-:W-:-:S03]  /*04a0*/  IMAD.MOV.U32 R13, RZ, RZ, 0x40100000 ;  /* 0x40100000ff0d7424 */ /* 0x000fc600078e00ff */
[----:B------:R-:W-:Y:S01]  /*04b0*/  ISETP.LE.U32.AND P0, PT, R17, 0x40100000, PT ;  /* 0x401000001100780c */ /* 0x000fe20003f03070 */
[----:B------:R-:W-:-:S03]  /*04c0*/  IMAD.MOV R16, RZ, RZ, -R17 ;  /* 0x000000ffff107224 */ /* 0x000fc600078e0a11 */
[----:B------:R-:W-:Y:S02]  /*04d0*/  SEL R12, R12, 0x63400000, !P0 ;  /* 0x634000000c0c7807 */ /* 0x000fe40004000000 */
[----:B------:R-:W-:Y:S01]  /*04e0*/  VIADDMNMX R13, R16, R13, 0xb9600000, !PT ;  /* 0xb9600000100d7446 */ /* 0x000fe2000780010d */
[----:B------:R-:W-:-:S03]  /*04f0*/  IMAD.MOV.U32 R16, RZ, RZ, RZ ;  /* 0x000000ffff107224 */ /* 0x000fc600078e00ff */
[----:B------:R-:W-:-:S05]  /*0500*/  VIMNMX R13, PT, PT, R13, 0x46a00000, PT ;  /* 0x46a000000d0d7848 */ /* 0x000fca0003fe0100 */
[----:B------:R-:W-:-:S04]  /*0510*/  IMAD.IADD R18, R13, 0x1, -R12 ;  /* 0x000000010d127824 */ /* 0x000fc800078e0a0c */
[----:B------:R-:W-:-:S06]  /*0520*/  VIADD R17, R18, 0x7fe00000 ;  /* 0x7fe0000012117836 */ /* 0x000fcc0000000000 */
[----:B------:R-:W-:-:S10]  /*0530*/  DMUL R12, R10, R16 ;  /* 0x000000100a0c7228 */ /* 0x000fd40000000000 */
[----:B------:R-:W-:-:S13]  /*0540*/  FSETP.GTU.AND P0, PT, |R13|, 1.469367938527859385e-39, PT ;  /* 0x001000000d00780b */ /* 0x000fda0003f0c200 */
[----:B------:R-:W-:Y:S05]  /*0550*/  @P0 BRA `(.L_x_5) ;  /* 0x0000000000840947 */ /* 0x000fea0003800000 */
[----:B------:R-:W-:Y:S01]  /*0560*/  DFMA R2, R10, -R2, R14 ;  /* 0x800000020a02722b */ /* 0x000fe2000000000e */
[----:B------:R-:W-:-:S09]  /*0570*/  IMAD.MOV.U32 R16, RZ, RZ, RZ ;  /* 0x000000ffff107224 */ /* 0x000fd200078e00ff */
[C---:B------:R-:W-:Y:S02]  /*0580*/  FSETP.NEU.AND P0, PT, R3.reuse, RZ, PT ;  /* 0x000000ff0300720b */ /* 0x040fe40003f0d000 */
[----:B------:R-:W-:-:S04]  /*0590*/  LOP3.LUT R9, R3, 0x80000000, R9, 0x48, !PT ;  /* 0x8000000003097812 */ /* 0x000fc800078e4809 */
[----:B------:R-:W-:-:S07]  /*05a0*/  LOP3.LUT R17, R9, R17, RZ, 0xfc, !PT ;  /* 0x0000001109117212 */ /* 0x000fce00078efcff */
[----:B------:R-:W-:Y:S05]  /*05b0*/  @!P0 BRA `(.L_x_5) ;  /* 0x00000000006c8947 */ /* 0x000fea0003800000 */
[----:B------:R-:W-:Y:S02]  /*05c0*/  IMAD.MOV R3, RZ, RZ, -R18 ;  /* 0x000000ffff037224 */ /* 0x000fe400078e0a12 */
[----:B------:R-:W-:-:S06]  /*05d0*/  IMAD.MOV.U32 R2, RZ, RZ, RZ ;  /* 0x000000ffff027224 */ /* 0x000fcc00078e00ff */
[----:B------:R-:W-:Y:S02]  /*05e0*/  DFMA R2, R12, -R2, R10 ;  /* 0x800000020c02722b */ /* 0x000fe4000000000a */
[----:B------:R-:W-:-:S04]  /*05f0*/  DMUL.RP R10, R10, R16 ;  /* 0x000000100a0a7228 */ /* 0x000fc80000008000 */
[----:B------:R-:W-:-:S04]  /*0600*/  IADD3 R2, PT, PT, -R18, -0x43300000, RZ ;  /* 0xbcd0000012027810 */ /* 0x000fc80007ffe1ff */
[----:B------:R-:W-:Y:S02]  /*0610*/  FSETP.NEU.AND P0, PT, |R3|, R2, PT ;  /* 0x000000020300720b */ /* 0x000fe40003f0d200 */
[----:B------:R-:W-:Y:S02]  /*0620*/  LOP3.LUT R9, R11, R9, RZ, 0x3c, !PT ;  /* 0x000000090b097212 */ /* 0x000fe400078e3cff */
[----:B------:R-:W-:Y:S02]  /*0630*/  FSEL R12, R10, R12, !P0 ;  /* 0x0000000c0a0c7208 */ /* 0x000fe40004000000 */
[----:B------:R-:W-:Y:S01]  /*0640*/  FSEL R13, R9, R13, !P0 ;  /* 0x0000000d090d7208 */ /* 0x000fe20004000000 */
[----:B------:R-:W-:Y:S06]  /*0650*/  BRA `(.L_x_5) ;  /* 0x0000000000447947 */ /* 0x000fec0003800000 */
.L_x_4:
[----:B------:R-:W-:-:S14]  /*0660*/  DSETP.NAN.AND P0, PT, R8, R8, PT ;  /* 0x000000080800722a */ /* 0x000fdc0003f08000 */
[----:B------:R-:W-:Y:S05]  /*0670*/  @P0 BRA `(.L_x_6) ;  /* 0x0000000000340947 */ /* 0x000fea0003800000 */
[----:B------:R-:W-:Y:S01]  /*0680*/  ISETP.NE.AND P0, PT, R21, R20, PT ;  /* 0x000000141500720c */ /* 0x000fe20003f05270 */
[----:B------:R-:W-:Y:S02]  /*0690*/  IMAD.MOV.U32 R12, RZ, RZ, 0x0 ;  /* 0x00000000ff0c7424 */ /* 0x000fe400078e00ff */
[----:B------:R-:W-:-:S10]  /*06a0*/  IMAD.MOV.U32 R13, RZ, RZ, -0x80000 ;  /* 0xfff80000ff0d7424 */ /* 0x000fd400078e00ff */
[----:B------:R-:W-:Y:S05]  /*06b0*/  @!P0 BRA `(.L_x_5) ;  /* 0x00000000002c8947 */ /* 0x000fea0003800000 */
[----:B------:R-:W-:Y:S02]  /*06c0*/  ISETP.NE.AND P0, PT, R21, 0x7ff00000, PT ;  /* 0x7ff000001500780c */ /* 0x000fe40003f05270 */
[----:B------:R-:W-:Y:S02]  /*06d0*/  LOP3.LUT R8, R9, 0x40100000, RZ, 0x3c, !PT ;  /* 0x4010000009087812 */ /* 0x000fe400078e3cff */
[----:B------:R-:W-:Y:S02]  /*06e0*/  ISETP.EQ.OR P0, PT, R20, RZ, !P0 ;  /* 0x000000ff1400720c */ /* 0x000fe40004702670 */
[----:B------:R-:W-:-:S11]  /*06f0*/  LOP3.LUT R13, R8, 0x80000000, RZ, 0xc0, !PT ;  /* 0x80000000080d7812 */ /* 0x000fd600078ec0ff */
[----:B------:R-:W-:Y:S01]  /*0700*/  @P0 LOP3.LUT R2, R13, 0x7ff00000, RZ, 0xfc, !PT ;  /* 0x7ff000000d020812 */ /* 0x000fe200078efcff */
[----:B------:R-:W-:Y:S02]  /*0710*/  @!P0 IMAD.MOV.U32 R12, RZ, RZ, RZ ;  /* 0x000000ffff0c8224 */ /* 0x000fe400078e00ff */
[----:B------:R-:W-:Y:S02]  /*0720*/  @P0 IMAD.MOV.U32 R12, RZ, RZ, RZ ;  /* 0x000000ffff0c0224 */ /* 0x000fe400078e00ff */
[----:B------:R-:W-:Y:S01]  /*0730*/  @P0 IMAD.MOV.U32 R13, RZ, RZ, R2 ;  /* 0x000000ffff0d0224 */ /* 0x000fe200078e0002 */
[----:B------:R-:W-:Y:S06]  /*0740*/  BRA `(.L_x_5) ;  /* 0x0000000000087947 */ /* 0x000fec0003800000 */
.L_x_6:
[----:B------:R-:W-:Y:S01]  /*0750*/  LOP3.LUT R13, R9, 0x80000, RZ, 0xfc, !PT ;  /* 0x00080000090d7812 */ /* 0x000fe200078efcff */
[----:B------:R-:W-:-:S07]  /*0760*/  IMAD.MOV.U32 R12, RZ, RZ, R8 ;  /* 0x000000ffff0c7224 */ /* 0x000fce00078e0008 */
.L_x_5:
[----:B------:R-:W-:Y:S05]  /*0770*/  BSYNC.RECONVERGENT B1 ;  /* 0x0000000000017941 */ /* 0x000fea0003800200 */
.L_x_3:
[----:B------:R-:W-:Y:S02]  /*0780*/  IMAD.MOV.U32 R2, RZ, RZ, R6 ;  /* 0x000000ffff027224 */ /* 0x000fe400078e0006 */
[----:B------:R-:W-:-:S04]  /*0790*/  IMAD.MOV.U32 R3, RZ, RZ, 0x0 ;  /* 0x00000000ff037424 */ /* 0x000fc800078e00ff */
[----:B------:R-:W-:Y:S05]  /*07a0*/  RET.REL.NODEC R2 `(_Z12generate_GPUPdi) ;  /* 0xfffffff802147950 */ /* 0x000fea0003c3ffff */
.L_x_7:
[----:B------:R-:W-:-:S00]  /*07b0*/  BRA `(.L_x_7) ;  /* 0xfffffffc00fc7947 */ /* 0x000fc0000383ffff */
[----:B------:R-:W-:-:S00]  /*07c0*/  NOP ;  /* 0x0000000000007918 */ /* 0x000fc00000000000 */
        /* <DEDUP_REMOVED lines=11> */
.L_x_13:


//--------------------- .text._Z20add_components_GPU_2PdS_i --------------------------
	.section	.text._Z20add_components_GPU_2PdS_i,"ax",@progbits
	.align	128
        .global         _Z20add_components_GPU_2PdS_i
        .type           _Z20add_components_GPU_2PdS_i,@function
        .size           _Z20add_components_GPU_2PdS_i,(.L_x_15 - _Z20add_components_GPU_2PdS_i)
        .other          _Z20add_components_GPU_2PdS_i,@"STO_CUDA_ENTRY STV_DEFAULT"
_Z20add_components_GPU_2PdS_i:
.text._Z20add_components_GPU_2PdS_i:
[----:B------:R-:W-:Y:S08]  /*0000*/  LDC R1, c[0x0][0x37c] ;  /* 0x0000df00ff017b82 */ /* 0x000ff00000000800 */
[----:B------:R-:W0:Y:S01]  /*0010*/  LDC R5, c[0x0][0x390] ;  /* 0x0000e400ff057b82 */ /* 0x000e220000000800 */
[----:B------:R-:W1:Y:S07]  /*0020*/  S2R R3, SR_TID.X ;  /* 0x0000000000037919 */ /* 0x000e6e0000002100 */
[----:B------:R-:W1:Y:S08]  /*0030*/  S2UR UR4, SR_CTAID.X ;  /* 0x00000000000479c3 */ /* 0x000e700000002500 */
[----:B------:R-:W1:Y:S01]  /*0040*/  LDC R0, c[0x0][0x360] ;  /* 0x0000d800ff007b82 */ /* 0x000e620000000800 */
[----:B0-----:R-:W-:Y:S01]  /*0050*/  ISETP.GE.AND P0, PT, R5, 0x1, PT ;  /* 0x000000010500780c */ /* 0x001fe20003f06270 */
[----:B-1----:R-:W-:-:S12]  /*0060*/  IMAD R0, R0, UR4, R3 ;  /* 0x0000000400007c24 */ /* 0x002fd8000f8e0203 */
[----:B------:R-:W-:Y:S05]  /*0070*/  @!P0 EXIT ;  /* 0x000000000000894d */ /* 0x000fea0003800000 */
[-C--:B------:R-:W-:Y:S01]  /*0080*/  IABS R7, R5.reuse ;  /* 0x0000000500077213 */ /* 0x080fe20000000000 */
[----:B------:R-:W-:Y:S01]  /*0090*/  IMAD R0, R0, R5, RZ ;  /* 0x0000000500007224 */ /* 0x000fe200078e02ff */
[----:B------:R-:W0:Y:S02]  /*00a0*/  LDCU.64 UR6, c[0x0][0x358] ;  /* 0x00006b00ff0677ac */ /* 0x000e240008000a00 */
[----:B------:R-:W1:Y:S08]  /*00b0*/  I2F.RP R4, R7 ;  /* 0x0000000700047306 */ /* 0x000e700000209400 */
[----:B-1----:R-:W1:Y:S02]  /*00c0*/  MUFU.RCP R4, R4 ;  /* 0x0000000400047308 */ /* 0x002e640000001000 */
[----:B-1----:R-:W-:-:S06]  /*00d0*/  VIADD R2, R4, 0xffffffe ;  /* 0x0ffffffe04027836 */ /* 0x002fcc0000000000 */
[----:B------:R1:W2:Y:S02]  /*00e0*/  F2I.FTZ.U32.TRUNC.NTZ R3, R2 ;  /* 0x0000000200037305 */ /* 0x0002a4000021f000 */
[----:B-1----:R-:W-:Y:S02]  /*00f0*/  HFMA2 R2, -RZ, RZ, 0, 0 ;  /* 0x00000000ff027431 */ /* 0x002fe400000001ff */
[----:B--2---:R-:W-:-:S04]  /*0100*/  IMAD.MOV R6, RZ, RZ, -R3 ;  /* 0x000000ffff067224 */ /* 0x004fc800078e0a03 */
[----:B------:R-:W-:Y:S01]  /*0110*/  IMAD R9, R6, R7, RZ ;  /* 0x0000000706097224 */ /* 0x000fe200078e02ff */
[----:B------:R-:W-:-:S03]  /*0120*/  IABS R6, R0 ;  /* 0x0000000000067213 */ /* 0x000fc60000000000 */
[----:B------:R-:W-:-:S06]  /*0130*/  IMAD.HI.U32 R3, R3, R9, R2 ;  /* 0x0000000903037227 */ /* 0x000fcc00078e0002 */
[----:B------:R-:W-:-:S04]  /*0140*/  IMAD.HI.U32 R4, R3, R6, RZ ;  /* 0x0000000603047227 */ /* 0x000fc800078e00ff */
[----:B------:R-:W-:-:S04]  /*0150*/  IMAD.MOV R3, RZ, RZ, -R4 ;  /* 0x000000ffff037224 */ /* 0x000fc800078e0a04 */
[----:B------:R-:W-:Y:S01]  /*0160*/  IMAD R2, R7, R3, R6 ;  /* 0x0000000307027224 */ /* 0x000fe200078e0206 */
[----:B------:R-:W-:-:S04]  /*0170*/  LOP3.LUT R6, R0, R5, RZ, 0x3c, !PT ;  /* 0x0000000500067212 */ /* 0x000fc800078e3cff */
[----:B------:R-:W-:Y:S02]  /*0180*/  ISETP.GT.U32.AND P2, PT, R7, R2, PT ;  /* 0x000000020700720c */ /* 0x000fe40003f44070 */
[----:B------:R-:W-:-:S11]  /*0190*/  ISETP.GE.AND P1, PT, R6, RZ, PT ;  /* 0x000000ff0600720c */ /* 0x000fd60003f26270 */
[----:B------:R-:W-:Y:S01]  /*01a0*/  @!P2 IMAD.IADD R2, R2, 0x1, -R7 ;  /* 0x000000010202a824 */ /* 0x000fe200078e0a07 */
[----:B------:R-:W-:Y:S02]  /*01b0*/  @!P2 IADD3 R4, PT, PT, R4, 0x1, RZ ;  /* 0x000000010404a810 */ /* 0x000fe40007ffe0ff */
[----:B------:R-:W-:Y:S02]  /*01c0*/  ISETP.NE.AND P2, PT, R5, RZ, PT ;  /* 0x000000ff0500720c */ /* 0x000fe40003f45270 */
[----:B------:R-:W-:Y:S02]  /*01d0*/  ISETP.GE.U32.AND P0, PT, R2, R7, PT ;  /* 0x000000070200720c */ /* 0x000fe40003f06070 */
[----:B------:R-:W1:Y:S11]  /*01e0*/  LDC.64 R2, c[0x0][0x388] ;  /* 0x0000e200ff027b82 */ /* 0x000e760000000a00 */
[----:B------:R-:W-:-:S04]  /*01f0*/  @P0 VIADD R4, R4, 0x1 ;  /* 0x0000000104040836 */ /* 0x000fc80000000000 */
[----:B------:R-:W-:Y:S01]  /*0200*/  @!P1 IMAD.MOV R4, RZ, RZ, -R4 ;  /* 0x000000ffff049224 */ /* 0x000fe200078e0a04 */
[----:B------:R-:W-:-:S05]  /*0210*/  @!P2 LOP3.LUT R4, RZ, R5, RZ, 0x33, !PT ;  /* 0x00000005ff04a212 */ /* 0x000fca00078e33ff */
[----:B-1----:R-:W-:-:S05]  /*0220*/  IMAD.WIDE R2, R4, 0x8, R2 ;  /* 0x0000000804027825 */ /* 0x002fca00078e0202 */
[----:B0-----:R0:W5:Y:S01]  /*0230*/  LDG.E.64 R6, desc[UR6][R2.64] ;  /* 0x0000000602067981 */ /* 0x001162000c1e1b00 */
[C---:B------:R-:W-:Y:S01]  /*0240*/  IADD3 R5, PT, PT, R0.reuse, R5, RZ ;  /* 0x0000000500057210 */ /* 0x040fe20007ffe0ff */
[----:B------:R-:W-:Y:S03]  /*0250*/  BSSY.RECONVERGENT B0, `(.L_x_8) ;  /* 0x0000011000007945 */ /* 0x000fe60003800200 */
[----:B------:R-:W-:-:S05]  /*0260*/  VIADDMNMX R9, R0, 0x1, R5, !PT ;  /* 0x0000000100097846 */ /* 0x000fca0007800105 */
[----:B------:R-:W-:Y:S01]  /*0270*/  IMAD.IADD R4, R9, 0x1, -R0 ;  /* 0x0000000109047824 */ /* 0x000fe200078e0a00 */
[----:B------:R-:W-:-:S04]  /*0280*/  IADD3 R9, PT, PT, R0, -R9, RZ ;  /* 0x8000000900097210 */ /* 0x000fc80007ffe0ff */
[----:B------:R-:W-:Y:S02]  /*0290*/  LOP3.LUT P0, R4, R4, 0x3, RZ, 0xc0, !PT ;  /* 0x0000000304047812 */ /* 0x000fe4000780c0ff */
[----:B------:R-:W-:-:S11]  /*02a0*/  ISETP.GT.U32.AND P1, PT, R9, -0x4, PT ;  /* 0xfffffffc0900780c */ /* 0x000fd60003f24070 */
[----:B0-----:R-:W-:Y:S05]  /*02b0*/  @!P0 BRA `(.L_x_9) ;  /* 0x0000000000288947 */ /* 0x001fea0003800000 */
[----:B------:R-:W0:Y:S01]  /*02c0*/  LDC.64 R10, c[0x0][0x380] ;  /* 0x0000e000ff0a7b82 */ /* 0x000e220000000a00 */
[----:B------:R-:W-:-:S07]  /*02d0*/  IMAD.MOV R4, RZ, RZ, -R4 ;  /* 0x000000ffff047224 */ /* 0x000fce00078e0a04 */
.L_x_10:
[----:B0-----:R-:W-:-:S06]  /*02e0*/  IMAD.WIDE R8, R0, 0x8, R10 ;  /* 0x0000000800087825 */ /* 0x001fcc00078e020a */
[----:B------:R-:W2:Y:S01]  /*02f0*/  LDG.E.64 R8, desc[UR6][R8.64] ;  /* 0x0000000608087981 */ /* 0x000ea2000c1e1b00 */
[----:B------:R-:W-:Y:S01]  /*0300*/  IADD3 R4, PT, PT, R4, 0x1, RZ ;  /* 0x0000000104047810 */ /* 0x000fe20007ffe0ff */
[----:B------:R-:W-:-:S03]  /*0310*/  VIADD R0, R0, 0x1 ;  /* 0x0000000100007836 */ /* 0x000fc60000000000 */
[----:B------:R-:W-:Y:S01]  /*0320*/  ISETP.NE.AND P0, PT, R4, RZ, PT ;  /* 0x000000ff0400720c */ /* 0x000fe20003f05270 */
[----:B-12--5:R-:W-:-:S07]  /*0330*/  DADD R6, R8, R6 ;  /* 0x0000000008067229 */ /* 0x026fce0000000006 */
[----:B------:R1:W-:Y:S05]  /*0340*/  STG.E.64 desc[UR6][R2.64], R6 ;  /* 0x0000000602007986 */ /* 0x0003ea000c101b06 */
[----:B------:R-:W-:Y:S05]  /*0350*/  @P0 BRA `(.L_x_10) ;  /* 0xfffffffc00e00947 */ /* 0x000fea000383ffff */
.L_x_9:
[----:B------:R-:W-:Y:S05]  /*0360*/  BSYNC.RECONVERGENT B0 ;  /* 0x0000000000007941 */ /* 0x000fea0003800200 */
.L_x_8:
[----:B------:R-:W-:Y:S05]  /*0370*/  @P1 EXIT ;  /* 0x000000000000194d */ /* 0x000fea0003800000 */
[----:B------:R-:W0:Y:S02]  /*0380*/  LDCU.64 UR4, c[0x0][0x380] ;  /* 0x00007000ff0477ac */ /* 0x000e240008000a00 */
[----:B0-----:R-:W-:-:S04]  /*0390*/  UIADD3 UR4, UP0, UPT, UR4, 0x10, URZ ;  /* 0x0000001004047890 */ /* 0x001fc8000ff1e0ff */
[----:B------:R-:W-:-:S12]  /*03a0*/  UIADD3.X UR5, UPT, UPT, URZ, UR5, URZ, UP0, !UPT ;  /* 0x00000005ff057290 */ /* 0x000fd800087fe4ff */
.L_x_11:
[----:B------:R-:W-:Y:S01]  /*03b0*/  MOV R8, UR4 ;  /* 0x0000000400087c02 */ /* 0x000fe20008000f00 */
[----:B------:R-:W-:-:S04]  /*03c0*/  IMAD.U32 R9, RZ, RZ, UR5 ;  /* 0x00000005ff097e24 */ /* 0x000fc8000f8e00ff */
[----:B------:R-:W-:-:S05]  /*03d0*/  IMAD.WIDE R8, R0, 0x8, R8 ;  /* 0x0000000800087825 */ /* 0x000fca00078e0208 */
[----:B0-----:R-:W2:Y:S02]  /*03e0*/  LDG.E.64 R10, desc[UR6][R8.64+-0x10] ;  /* 0xfffff006080a7981 */ /* 0x001ea4000c1e1b00 */
[----:B--2--5:R-:W-:-:S07]  /*03f0*/  DADD R10, R10, R6 ;  /* 0x000000000a0a7229 */ /* 0x024fce0000000006 */
[----:B------:R0:W-:Y:S04]  /*0400*/  STG.E.64 desc[UR6][R2.64], R10 ;  /* 0x0000000a02007986 */ /* 0x0001e8000c101b06 */
[----:B-1----:R-:W2:Y:S02]  /*0410*/  LDG.E.64 R6, desc[UR6][R8.64+-0x8] ;  /* 0xfffff80608067981 */ /* 0x002ea4000c1e1b00 */
[----:B--2---:R-:W-:-:S07]  /*0420*/  DADD R12, R10, R6 ;  /* 0x000000000a0c7229 */ /* 0x004fce0000000006 */
[----:B------:R0:W-:Y:S04]  /*0430*/  STG.E.64 desc[UR6][R2.64], R12 ;  /* 0x0000000c02007986 */ /* 0x0001e8000c101b06 */
[----:B------:R-:W2:Y:S02]  /*0440*/  LDG.E.64 R6, desc[UR6][R8.64] ;  /* 0x0000000608067981 */ /* 0x000ea4000c1e1b00 */
[----:B--2---:R-:W-:-:S07]  /*0450*/  DADD R14, R12, R6 ;  /* 0x000000000c0e7229 */ /* 0x004fce0000000006 */
[----:B------:R0:W-:Y:S04]  /*0460*/  STG.E.64 desc[UR6][R2.64], R14 ;  /* 0x0000000e02007986 */ /* 0x0001e8000c101b06 */
[----:B------:R-:W2:Y:S01]  /*0470*/  LDG.E.64 R6, desc[UR6][R8.64+0x8] ;  /* 0x0000080608067981 */ /* 0x000ea2000c1e1b00 */
[----:B------:R-:W-:-:S04]  /*0480*/  IADD3 R0, PT, PT, R0, 0x4, RZ ;  /* 0x0000000400007810 */ /* 0x000fc80007ffe0ff */
[----:B------:R-:W-:Y:S01]  /*0490*/  ISETP.GE.AND P0, PT, R0, R5, PT ;  /* 0x000000050000720c */ /* 0x000fe20003f06270 */
[----:B--2---:R-:W-:-:S07]  /*04a0*/  DADD R6, R14, R6 ;  /* 0x000000000e067229 */ /* 0x004fce0000000006 */
[----:B------:R0:W-:Y:S05]  /*04b0*/  STG.E.64 desc[UR6][R2.64], R6 ;  /* 0x0000000602007986 */ /* 0x0001ea000c101b06 */
[----:B------:R-:W-:Y:S05]  /*04c0*/  @!P0 BRA `(.L_x_11) ;  /* 0xfffffffc00b88947 */ /* 0x000fea000383ffff */
[----:B------:R-:W-:Y:S05]  /*04d0*/  EXIT ;  /* 0x000000000000794d */ /* 0x000fea0003800000 */
.L_x_12:
        /* <DEDUP_REMOVED lines=10> */
.L_x_15:


//--------------------- .nv.shared.reserved.0     --------------------------
	.section	.nv.shared.reserved.0,"aw",@nobits
	.weak		__nv_reservedSMEM_offset_0_alias
	.size		__nv_reservedSMEM_offset_0_alias, 0, 64
	.other		__nv_reservedSMEM_offset_0_alias,@"STO_CUDA_RESERVED_SHARED STV_DEFAULT"
__nv_reservedSMEM_offset_0_alias:
	.zero		0
	.zero		64


//--------------------- .nv.constant0._Z12generate_GPUPdi --------------------------
	.section	.nv.constant0._Z12generate_GPUPdi,"a",@progbits
	.sectionflags	@""
	.align	4
.nv.constant0._Z12generate_GPUPdi:
	.zero		908


//--------------------- .nv.constant0._Z20add_components_GPU_2PdS_i --------------------------
	.section	.nv.constant0._Z20add_components_GPU_2PdS_i,"a",@progbits
	.sectionflags	@""
	.align	4
.nv.constant0._Z20add_components_GPU_2PdS_i:
	.zero		916


//--------------------- SYMBOLS --------------------------

	.type		.nv.reservedSmem.offset0,@object
	.size		.nv.reservedSmem.offset0,0x4
